//
// Generated by NVIDIA NVVM Compiler
//
// Compiler Build ID: CL-36424714
// Cuda compilation tools, release 13.0, V13.0.88
// Based on NVVM 20.0.0
//

.version 9.0
.target sm_100
.address_size 64

	// .globl	_Z8FP16GEMMPK6__halfS1_PS_iiiff

.visible .entry _Z8FP16GEMMPK6__halfS1_PS_iiiff(
	.param .u64 .ptr .align 1 _Z8FP16GEMMPK6__halfS1_PS_iiiff_param_0,
	.param .u64 .ptr .align 1 _Z8FP16GEMMPK6__halfS1_PS_iiiff_param_1,
	.param .u64 .ptr .align 1 _Z8FP16GEMMPK6__halfS1_PS_iiiff_param_2,
	.param .u32 _Z8FP16GEMMPK6__halfS1_PS_iiiff_param_3,
	.param .u32 _Z8FP16GEMMPK6__halfS1_PS_iiiff_param_4,
	.param .u32 _Z8FP16GEMMPK6__halfS1_PS_iiiff_param_5,
	.param .f32 _Z8FP16GEMMPK6__halfS1_PS_iiiff_param_6,
	.param .f32 _Z8FP16GEMMPK6__halfS1_PS_iiiff_param_7
)
{
	.reg .pred 	%p<13>;
	.reg .b16 	%rs<33>;
	.reg .b32 	%r<41>;
	.reg .b32 	%f<73>;
	.reg .b64 	%rd<53>;

	ld.param.u64 	%rd7, [_Z8FP16GEMMPK6__halfS1_PS_iiiff_param_0];
	ld.param.u64 	%rd8, [_Z8FP16GEMMPK6__halfS1_PS_iiiff_param_1];
	ld.param.u64 	%rd6, [_Z8FP16GEMMPK6__halfS1_PS_iiiff_param_2];
	ld.param.u32 	%r20, [_Z8FP16GEMMPK6__halfS1_PS_iiiff_param_3];
	ld.param.u32 	%r18, [_Z8FP16GEMMPK6__halfS1_PS_iiiff_param_4];
	ld.param.u32 	%r19, [_Z8FP16GEMMPK6__halfS1_PS_iiiff_param_5];
	ld.param.f32 	%f13, [_Z8FP16GEMMPK6__halfS1_PS_iiiff_param_6];
	ld.param.f32 	%f14, [_Z8FP16GEMMPK6__halfS1_PS_iiiff_param_7];
	cvta.to.global.u64 	%rd1, %rd8;
	cvta.to.global.u64 	%rd2, %rd7;
	mov.u32 	%r21, %ctaid.y;
	mov.u32 	%r22, %ntid.y;
	mov.u32 	%r23, %tid.y;
	mad.lo.s32 	%r1, %r21, %r22, %r23;
	mov.u32 	%r24, %ctaid.x;
	mov.u32 	%r25, %ntid.x;
	mov.u32 	%r26, %tid.x;
	mad.lo.s32 	%r2, %r24, %r25, %r26;
	setp.ge.s32 	%p1, %r1, %r20;
	setp.ge.s32 	%p2, %r2, %r18;
	or.pred  	%p3, %p1, %p2;
	@%p3 bra 	$L__BB0_14;
	setp.lt.s32 	%p4, %r19, 1;
	mov.f32 	%f72, 0f00000000;
	@%p4 bra 	$L__BB0_13;
	mul.lo.s32 	%r3, %r19, %r1;
	and.b32  	%r4, %r19, 7;
	setp.lt.u32 	%p5, %r19, 8;
	mov.f32 	%f72, 0f00000000;
	mov.b32 	%r39, 0;
	@%p5 bra 	$L__BB0_5;
	and.b32  	%r39, %r19, 2147483640;
	neg.s32 	%r37, %r39;
	shl.b32 	%r7, %r18, 3;
	mul.wide.u32 	%rd9, %r3, 2;
	add.s64 	%rd10, %rd9, %rd2;
	add.s64 	%rd52, %rd10, 8;
	mov.f32 	%f72, 0f00000000;
	mul.wide.s32 	%rd13, %r18, 2;
	mov.u32 	%r36, %r2;
$L__BB0_4:
	.pragma "nounroll";
	ld.global.u16 	%rs1, [%rd52+-8];
	// begin inline asm
	{  cvt.f32.f16 %f19, %rs1;}

	// end inline asm
	mul.wide.s32 	%rd11, %r36, 2;
	add.s64 	%rd12, %rd1, %rd11;
	ld.global.u16 	%rs2, [%rd12];
	// begin inline asm
	{  cvt.f32.f16 %f20, %rs2;}

	// end inline asm
	fma.rn.f32 	%f35, %f19, %f20, %f72;
	ld.global.u16 	%rs3, [%rd52+-6];
	// begin inline asm
	{  cvt.f32.f16 %f21, %rs3;}

	// end inline asm
	add.s64 	%rd14, %rd12, %rd13;
	ld.global.u16 	%rs4, [%rd14];
	// begin inline asm
	{  cvt.f32.f16 %f22, %rs4;}

	// end inline asm
	fma.rn.f32 	%f36, %f21, %f22, %f35;
	ld.global.u16 	%rs5, [%rd52+-4];
	// begin inline asm
	{  cvt.f32.f16 %f23, %rs5;}

	// end inline asm
	add.s64 	%rd15, %rd14, %rd13;
	ld.global.u16 	%rs6, [%rd15];
	// begin inline asm
	{  cvt.f32.f16 %f24, %rs6;}

	// end inline asm
	fma.rn.f32 	%f37, %f23, %f24, %f36;
	ld.global.u16 	%rs7, [%rd52+-2];
	// begin inline asm
	{  cvt.f32.f16 %f25, %rs7;}

	// end inline asm
	add.s64 	%rd16, %rd15, %rd13;
	ld.global.u16 	%rs8, [%rd16];
	// begin inline asm
	{  cvt.f32.f16 %f26, %rs8;}

	// end inline asm
	fma.rn.f32 	%f38, %f25, %f26, %f37;
	ld.global.u16 	%rs9, [%rd52];
	// begin inline asm
	{  cvt.f32.f16 %f27, %rs9;}

	// end inline asm
	add.s64 	%rd17, %rd16, %rd13;
	ld.global.u16 	%rs10, [%rd17];
	// begin inline asm
	{  cvt.f32.f16 %f28, %rs10;}

	// end inline asm
	fma.rn.f32 	%f39, %f27, %f28, %f38;
	ld.global.u16 	%rs11, [%rd52+2];
	// begin inline asm
	{  cvt.f32.f16 %f29, %rs11;}

	// end inline asm
	add.s64 	%rd18, %rd17, %rd13;
	ld.global.u16 	%rs12, [%rd18];
	// begin inline asm
	{  cvt.f32.f16 %f30, %rs12;}

	// end inline asm
	fma.rn.f32 	%f40, %f29, %f30, %f39;
	ld.global.u16 	%rs13, [%rd52+4];
	// begin inline asm
	{  cvt.f32.f16 %f31, %rs13;}

	// end inline asm
	add.s64 	%rd19, %rd18, %rd13;
	ld.global.u16 	%rs14, [%rd19];
	// begin inline asm
	{  cvt.f32.f16 %f32, %rs14;}

	// end inline asm
	fma.rn.f32 	%f41, %f31, %f32, %f40;
	ld.global.u16 	%rs15, [%rd52+6];
	// begin inline asm
	{  cvt.f32.f16 %f33, %rs15;}

	// end inline asm
	add.s64 	%rd20, %rd19, %rd13;
	ld.global.u16 	%rs16, [%rd20];
	// begin inline asm
	{  cvt.f32.f16 %f34, %rs16;}

	// end inline asm
	fma.rn.f32 	%f72, %f33, %f34, %f41;
	add.s32 	%r37, %r37, 8;
	add.s32 	%r36, %r36, %r7;
	add.s64 	%rd52, %rd52, 16;
	setp.ne.s32 	%p6, %r37, 0;
	@%p6 bra 	$L__BB0_4;
$L__BB0_5:
	setp.eq.s32 	%p7, %r4, 0;
	@%p7 bra 	$L__BB0_13;
	and.b32  	%r13, %r19, 3;
	setp.lt.u32 	%p8, %r4, 4;
	@%p8 bra 	$L__BB0_8;
	add.s32 	%r28, %r39, %r3;
	mul.wide.u32 	%rd21, %r28, 2;
	add.s64 	%rd22, %rd2, %rd21;
	ld.global.u16 	%rs17, [%rd22];
	// begin inline asm
	{  cvt.f32.f16 %f43, %rs17;}

	// end inline asm
	mad.lo.s32 	%r29, %r39, %r18, %r2;
	mul.wide.s32 	%rd23, %r29, 2;
	add.s64 	%rd24, %rd1, %rd23;
	ld.global.u16 	%rs18, [%rd24];
	// begin inline asm
	{  cvt.f32.f16 %f44, %rs18;}

	// end inline asm
	fma.rn.f32 	%f51, %f43, %f44, %f72;
	cvt.u64.u32 	%rd25, %r3;
	cvt.u64.u32 	%rd26, %r39;
	add.s64 	%rd27, %rd26, %rd25;
	shl.b64 	%rd28, %rd27, 1;
	add.s64 	%rd29, %rd2, %rd28;
	ld.global.u16 	%rs19, [%rd29+2];
	// begin inline asm
	{  cvt.f32.f16 %f45, %rs19;}

	// end inline asm
	mul.wide.s32 	%rd30, %r18, 2;
	add.s64 	%rd31, %rd24, %rd30;
	ld.global.u16 	%rs20, [%rd31];
	// begin inline asm
	{  cvt.f32.f16 %f46, %rs20;}

	// end inline asm
	fma.rn.f32 	%f52, %f45, %f46, %f51;
	ld.global.u16 	%rs21, [%rd29+4];
	// begin inline asm
	{  cvt.f32.f16 %f47, %rs21;}

	// end inline asm
	add.s64 	%rd32, %rd31, %rd30;
	ld.global.u16 	%rs22, [%rd32];
	// begin inline asm
	{  cvt.f32.f16 %f48, %rs22;}

	// end inline asm
	fma.rn.f32 	%f53, %f47, %f48, %f52;
	ld.global.u16 	%rs23, [%rd29+6];
	// begin inline asm
	{  cvt.f32.f16 %f49, %rs23;}

	// end inline asm
	add.s64 	%rd33, %rd32, %rd30;
	ld.global.u16 	%rs24, [%rd33];
	// begin inline asm
	{  cvt.f32.f16 %f50, %rs24;}

	// end inline asm
	fma.rn.f32 	%f72, %f49, %f50, %f53;
	add.s32 	%r39, %r39, 4;
$L__BB0_8:
	setp.eq.s32 	%p9, %r13, 0;
	@%p9 bra 	$L__BB0_13;
	setp.eq.s32 	%p10, %r13, 1;
	@%p10 bra 	$L__BB0_11;
	add.s32 	%r30, %r39, %r3;
	mul.wide.u32 	%rd34, %r30, 2;
	add.s64 	%rd35, %rd2, %rd34;
	ld.global.u16 	%rs25, [%rd35];
	// begin inline asm
	{  cvt.f32.f16 %f55, %rs25;}

	// end inline asm
	mad.lo.s32 	%r31, %r39, %r18, %r2;
	mul.wide.s32 	%rd36, %r31, 2;
	add.s64 	%rd37, %rd1, %rd36;
	ld.global.u16 	%rs26, [%rd37];
	// begin inline asm
	{  cvt.f32.f16 %f56, %rs26;}

	// end inline asm
	fma.rn.f32 	%f59, %f55, %f56, %f72;
	cvt.u64.u32 	%rd38, %r3;
	cvt.u64.u32 	%rd39, %r39;
	add.s64 	%rd40, %rd39, %rd38;
	shl.b64 	%rd41, %rd40, 1;
	add.s64 	%rd42, %rd2, %rd41;
	ld.global.u16 	%rs27, [%rd42+2];
	// begin inline asm
	{  cvt.f32.f16 %f57, %rs27;}

	// end inline asm
	mul.wide.s32 	%rd43, %r18, 2;
	add.s64 	%rd44, %rd37, %rd43;
	ld.global.u16 	%rs28, [%rd44];
	// begin inline asm
	{  cvt.f32.f16 %f58, %rs28;}

	// end inline asm
	fma.rn.f32 	%f72, %f57, %f58, %f59;
	add.s32 	%r39, %r39, 2;
$L__BB0_11:
	and.b32  	%r32, %r19, 1;
	setp.eq.b32 	%p11, %r32, 1;
	not.pred 	%p12, %p11;
	@%p12 bra 	$L__BB0_13;
	add.s32 	%r33, %r39, %r3;
	mul.wide.u32 	%rd45, %r33, 2;
	add.s64 	%rd46, %rd2, %rd45;
	ld.global.u16 	%rs29, [%rd46];
	// begin inline asm
	{  cvt.f32.f16 %f60, %rs29;}

	// end inline asm
	mad.lo.s32 	%r34, %r39, %r18, %r2;
	mul.wide.s32 	%rd47, %r34, 2;
	add.s64 	%rd48, %rd1, %rd47;
	ld.global.u16 	%rs30, [%rd48];
	// begin inline asm
	{  cvt.f32.f16 %f61, %rs30;}

	// end inline asm
	fma.rn.f32 	%f72, %f60, %f61, %f72;
$L__BB0_13:
	mad.lo.s32 	%r35, %r18, %r1, %r2;
	cvta.to.global.u64 	%rd49, %rd6;
	mul.wide.s32 	%rd50, %r35, 2;
	add.s64 	%rd51, %rd49, %rd50;
	ld.global.u16 	%rs31, [%rd51];
	// begin inline asm
	{  cvt.f32.f16 %f62, %rs31;}

	// end inline asm
	mul.f32 	%f64, %f14, %f62;
	fma.rn.f32 	%f63, %f13, %f72, %f64;
	// begin inline asm
	{  cvt.rn.f16.f32 %rs32, %f63;}

	// end inline asm
	st.global.u16 	[%rd51], %rs32;
$L__BB0_14:
	ret;

}


// ===== COMPILED SASS (sm_100) =====

	.target	sm_100

	.elftype	@"ET_EXEC"


//--------------------- .note.nv.tkinfo           --------------------------
	.section	.note.nv.tkinfo,"",@"SHT_NOTE"
	.sectionflags	@"SHF_NOTE_NV_TKINFO"
	.tkinfo
        /*0018*/ 	.word	0x00000002
        /*0030*/ 	.string	""
        /*0030*/ 	.string	"ptxas"
        /*0030*/ 	.string	"Cuda compilation tools, release 13.0, V13.0.88"
        /*0030*/ 	.string	"Build cuda_13.0.r13.0/compiler.36424714_0"
        /*0030*/ 	.string	"-arch sm_100 -m 64 "



//--------------------- .note.nv.cuinfo           --------------------------
	.section	.note.nv.cuinfo,"",@"SHT_NOTE"
	.sectionflags	@"SHF_NOTE_NV_CUINFO"
        /*0018*/ 	.short	0x0002
        /*001a*/ 	.short	0x0064
        /*001c*/ 	.short	0x0082
	.zero		2


//--------------------- .nv.info                  --------------------------
	.section	.nv.info,"",@"SHT_CUDA_INFO"
	.align	4


	//----- nvinfo : EIATTR_REGCOUNT
	.align		4
        /*0000*/ 	.byte	0x04, 0x2f
        /*0002*/ 	.short	(.L_1 - .L_0)
	.align		4
.L_0:
        /*0004*/ 	.word	index@(_Z8FP16GEMMPK6__halfS1_PS_iiiff)
        /*0008*/ 	.word	0x0000001f


	//----- nvinfo : EIATTR_FRAME_SIZE
	.align		4
.L_1:
        /*000c*/ 	.byte	0x04, 0x11
        /*000e*/ 	.short	(.L_3 - .L_2)
	.align		4
.L_2:
        /*0010*/ 	.word	index@(_Z8FP16GEMMPK6__halfS1_PS_iiiff)
        /*0014*/ 	.word	0x00000000


	//----- nvinfo : EIATTR_MIN_STACK_SIZE
	.align		4
.L_3:
        /*0018*/ 	.byte	0x04, 0x12
        /*001a*/ 	.short	(.L_5 - .L_4)
	.align		4
.L_4:
        /*001c*/ 	.word	index@(_Z8FP16GEMMPK6__halfS1_PS_iiiff)
        /*0020*/ 	.word	0x00000000
.L_5:


//--------------------- .nv.compat                --------------------------
	.section	.nv.compat,"",@"SHT_CUDA_COMPAT_INFO"
	.align	4
        /*0000*/ 	.byte	0x02, 0x09, 0x00, 0x00, 0x02, 0x02, 0x01, 0x00, 0x02, 0x05, 0x05, 0x00, 0x03, 0x07, 0x01, 0x01
        /*0010*/ 	.byte	0x02, 0x03, 0x00, 0x00, 0x02, 0x06, 0x01, 0x00, 0x04, 0x0b, 0x08, 0x00, 0x09, 0x00, 0x00, 0x00
        /*0020*/ 	.byte	0x00, 0x00, 0x00, 0x00


//--------------------- .nv.info._Z8FP16GEMMPK6__halfS1_PS_iiiff --------------------------
	.section	.nv.info._Z8FP16GEMMPK6__halfS1_PS_iiiff,"",@"SHT_CUDA_INFO"
	.sectionflags	@""
	.align	4


	//----- nvinfo : EIATTR_CUDA_API_VERSION
	.align		4
        /*0000*/ 	.byte	0x04, 0x37
        /*0002*/ 	.short	(.L_7 - .L_6)
.L_6:
        /*0004*/ 	.word	0x00000082


	//----- nvinfo : EIATTR_KPARAM_INFO
	.align		4
.L_7:
        /*0008*/ 	.byte	0x04, 0x17
        /*000a*/ 	.short	(.L_9 - .L_8)
.L_8:
        /*000c*/ 	.word	0x00000000
        /*0010*/ 	.short	0x0007
        /*0012*/ 	.short	0x0028
        /*0014*/ 	.byte	0x00, 0xf0, 0x11, 0x00


	//----- nvinfo : EIATTR_KPARAM_INFO
	.align		4
.L_9:
        /*0018*/ 	.byte	0x04, 0x17
        /*001a*/ 	.short	(.L_11 - .L_10)
.L_10:
        /*001c*/ 	.word	0x00000000
        /*0020*/ 	.short	0x0006
        /*0022*/ 	.short	0x0024
        /*0024*/ 	.byte	0x00, 0xf0, 0x11, 0x00


	//----- nvinfo : EIATTR_KPARAM_INFO
	.align		4
.L_11:
        /*0028*/ 	.byte	0x04, 0x17
        /*002a*/ 	.short	(.L_13 - .L_12)
.L_12:
        /*002c*/ 	.word	0x00000000
        /*0030*/ 	.short	0x0005
        /*0032*/ 	.short	0x0020
        /*0034*/ 	.byte	0x00, 0xf0, 0x11, 0x00


	//----- nvinfo : EIATTR_KPARAM_INFO
	.align		4
.L_13:
        /*0038*/ 	.byte	0x04, 0x17
        /*003a*/ 	.short	(.L_15 - .L_14)
.L_14:
        /*003c*/ 	.word	0x00000000
        /*0040*/ 	.short	0x0004
        /*0042*/ 	.short	0x001c
        /*0044*/ 	.byte	0x00, 0xf0, 0x11, 0x00


	//----- nvinfo : EIATTR_KPARAM_INFO
	.align		4
.L_15:
        /*0048*/ 	.byte	0x04, 0x17
        /*004a*/ 	.short	(.L_17 - .L_16)
.L_16:
        /*004c*/ 	.word	0x00000000
        /*0050*/ 	.short	0x0003
        /*0052*/ 	.short	0x0018
        /*0054*/ 	.byte	0x00, 0xf0, 0x11, 0x00


	//----- nvinfo : EIATTR_KPARAM_INFO
	.align		4
.L_17:
        /*0058*/ 	.byte	0x04, 0x17
        /*005a*/ 	.short	(.L_19 - .L_18)
.L_18:
        /*005c*/ 	.word	0x00000000
        /*0060*/ 	.short	0x0002
        /*0062*/ 	.short	0x0010
        /*0064*/ 	.byte	0x00, 0xf5, 0x21, 0x00


	//----- nvinfo : EIATTR_KPARAM_INFO
	.align		4
.L_19:
        /*0068*/ 	.byte	0x04, 0x17
        /*006a*/ 	.short	(.L_21 - .L_20)
.L_20:
        /*006c*/ 	.word	0x00000000
        /*0070*/ 	.short	0x0001
        /*0072*/ 	.short	0x0008
        /*0074*/ 	.byte	0x00, 0xf5, 0x21, 0x00


	//----- nvinfo : EIATTR_KPARAM_INFO
	.align		4
.L_21:
        /*0078*/ 	.byte	0x04, 0x17
        /*007a*/ 	.short	(.L_23 - .L_22)
.L_22:
        /*007c*/ 	.word	0x00000000
        /*0080*/ 	.short	0x0000
        /*0082*/ 	.short	0x0000
        /*0084*/ 	.byte	0x00, 0xf5, 0x21, 0x00


	//----- nvinfo : EIATTR_SPARSE_MMA_MASK
	.align		4
.L_23:
        /*0088*/ 	.byte	0x03, 0x50
        /*008a*/ 	.short	0x0000


	//----- nvinfo : EIATTR_MAXREG_COUNT
	.align		4
        /*008c*/ 	.byte	0x03, 0x1b
        /*008e*/ 	.short	0x00ff


	//----- nvinfo : EIATTR_MERCURY_ISA_VERSION
	.align		4
        /*0090*/ 	.byte	0x03, 0x5f
        /*0092*/ 	.short	0x0101


	//----- nvinfo : EIATTR_VRC_CTA_INIT_COUNT
	.align		4
        /*0094*/ 	.byte	0x02, 0x4a
	.zero		1
	.zero		1


	//----- nvinfo : EIATTR_EXIT_INSTR_OFFSETS
	.align		4
        /*0098*/ 	.byte	0x04, 0x1c
        /*009a*/ 	.short	(.L_25 - .L_24)


	//   ....[0]....
.L_24:
        /*009c*/ 	.word	0x000000c0


	//   ....[1]....
        /*00a0*/ 	.word	0x00000b30


	//----- nvinfo : EIATTR_CBANK_PARAM_SIZE
	.align		4
.L_25:
        /*00a4*/ 	.byte	0x03, 0x19
        /*00a6*/ 	.short	0x002c


	//----- nvinfo : EIATTR_PARAM_CBANK
	.align		4
        /*00a8*/ 	.byte	0x04, 0x0a
        /*00aa*/ 	.short	(.L_27 - .L_26)
	.align		4
.L_26:
        /*00ac*/ 	.word	index@(.nv.constant0._Z8FP16GEMMPK6__halfS1_PS_iiiff)
        /*00b0*/ 	.short	0x0380
        /*00b2*/ 	.short	0x002c


	//----- nvinfo : EIATTR_SW_WAR
	.align		4
.L_27:
        /*00b4*/ 	.byte	0x04, 0x36
        /*00b6*/ 	.short	(.L_29 - .L_28)
.L_28:
        /*00b8*/ 	.word	0x00000008
.L_29:


//--------------------- .nv.callgraph             --------------------------
	.section	.nv.callgraph,"",@"SHT_CUDA_CALLGRAPH"
	.align	4
	.sectionentsize	8
	.align		4
        /*0000*/ 	.word	0x00000000
	.align		4
        /*0004*/ 	.word	0xffffffff
	.align		4
        /*0008*/ 	.word	0x00000000
	.align		4
        /*000c*/ 	.word	0xfffffffe
	.align		4
        /*0010*/ 	.word	0x00000000
	.align		4
        /*0014*/ 	.word	0xfffffffd
	.align		4
        /*0018*/ 	.word	0x00000000
	.align		4
        /*001c*/ 	.word	0xfffffffc


//--------------------- .text._Z8FP16GEMMPK6__halfS1_PS_iiiff --------------------------
	.section	.text._Z8FP16GEMMPK6__halfS1_PS_iiiff,"ax",@progbits
	.align	128
        .global         _Z8FP16GEMMPK6__halfS1_PS_iiiff
        .type           _Z8FP16GEMMPK6__halfS1_PS_iiiff,@function
        .size           _Z8FP16GEMMPK6__halfS1_PS_iiiff,(.L_x_6 - _Z8FP16GEMMPK6__halfS1_PS_iiiff)
        .other          _Z8FP16GEMMPK6__halfS1_PS_iiiff,@"STO_CUDA_ENTRY STV_DEFAULT"
_Z8FP16GEMMPK6__halfS1_PS_iiiff:
.text._Z8FP16GEMMPK6__halfS1_PS_iiiff:
[----:B------:R-:W-:Y:S01]  /*0000*/  LDC R1, c[0x0][0x37c] ;  /* 0x0000df00ff017b82 */ /* 0x000fe20000000800 */
[----:B------:R-:W0:Y:S07]  /*0010*/  S2R R5, SR_TID.X ;  /* 0x0000000000057919 */ /* 0x000e2e0000002100 */
[----:B------:R-:W1:Y:S01]  /*0020*/  LDC R19, c[0x0][0x364] ;  /* 0x0000d900ff137b82 */ /* 0x000e620000000800 */
[----:B------:R-:W1:Y:S07]  /*0030*/  S2R R4, SR_TID.Y ;  /* 0x0000000000047919 */ /* 0x000e6e0000002200 */
[----:B------:R-:W0:Y:S08]  /*0040*/  S2UR UR5, SR_CTAID.X ;  /* 0x00000000000579c3 */ /* 0x000e300000002500 */
[----:B------:R-:W0:Y:S08]  /*0050*/  LDC R0, c[0x0][0x360] ;  /* 0x0000d800ff007b82 */ /* 0x000e300000000800 */
[----:B------:R-:W1:Y:S08]  /*0060*/  S2UR UR4, SR_CTAID.Y ;  /* 0x00000000000479c3 */ /* 0x000e700000002600 */
[----:B------:R-:W2:Y:S01]  /*0070*/  LDC.64 R2, c[0x0][0x398] ;  /* 0x0000e600ff027b82 */ /* 0x000ea20000000a00 */
[----:B0-----:R-:W-:-:S02]  /*0080*/  IMAD R0, R0, UR5, R5 ;  /* 0x0000000500007c24 */ /* 0x001fc4000f8e0205 */
[----:B-1----:R-:W-:-:S03]  /*0090*/  IMAD R19, R19, UR4, R4 ;  /* 0x0000000413137c24 */ /* 0x002fc6000f8e0204 */
[----:B--2---:R-:W-:-:S04]  /*00a0*/  ISETP.GE.AND P0, PT, R0, R3, PT ;  /* 0x000000030000720c */ /* 0x004fc80003f06270 */
[----:B------:R-:W-:-:S13]  /*00b0*/  ISETP.GE.OR P0, PT, R19, R2, P0 ;  /* 0x000000021300720c */ /* 0x000fda0000706670 */
[----:B------:R-:W-:Y:S05]  /*00c0*/  @P0 EXIT ;  /* 0x000000000000094d */ /* 0x000fea0003800000 */
[----:B------:R-:W0:Y:S01]  /*00d0*/  LDCU UR5, c[0x0][0x3a0] ;  /* 0x00007400ff0577ac */ /* 0x000e220008000800 */
[----:B------:R-:W-:Y:S01]  /*00e0*/  HFMA2 R23, -RZ, RZ, 0, 0 ;  /* 0x00000000ff177431 */ /* 0x000fe200000001ff */
[----:B------:R-:W1:Y:S01]  /*00f0*/  LDCU.64 UR8, c[0x0][0x358] ;  /* 0x00006b00ff0877ac */ /* 0x000e620008000a00 */
[----:B0-----:R-:W-:-:S09]  /*0100*/  UISETP.GE.AND UP0, UPT, UR5, 0x1, UPT ;  /* 0x000000010500788c */ /* 0x001fd2000bf06270 */
[----:B-1----:R-:W-:Y:S05]  /*0110*/  BRA.U !UP0, `(.L_x_0) ;  /* 0x0000000908587547 */ /* 0x002fea000b800000 */
[----:B------:R-:W-:Y:S02]  /*0120*/  UISETP.GE.U32.AND UP1, UPT, UR5, 0x8, UPT ;  /* 0x000000080500788c */ /* 0x000fe4000bf26070 */
[----:B------:R-:W-:Y:S01]  /*0130*/  IMAD R18, R19, UR5, RZ ;  /* 0x0000000513127c24 */ /* 0x000fe2000f8e02ff */
[----:B------:R-:W-:Y:S01]  /*0140*/  ULOP3.LUT UR6, UR5, 0x7, URZ, 0xc0, !UPT ;  /* 0x0000000705067892 */ /* 0x000fe2000f8ec0ff */
[----:B------:R-:W-:Y:S01]  /*0150*/  MOV R23, RZ ;  /* 0x000000ff00177202 */ /* 0x000fe20000000f00 */
[----:B------:R-:W-:Y:S02]  /*0160*/  UMOV UR4, URZ ;  /* 0x000000ff00047c82 */ /* 0x000fe40008000000 */
[----:B------:R-:W-:Y:S02]  /*0170*/  UISETP.NE.AND UP0, UPT, UR6, URZ, UPT ;  /* 0x000000ff0600728c */ /* 0x000fe4000bf05270 */
[----:B------:R-:W-:Y:S09]  /*0180*/  BRA.U !UP1, `(.L_x_1) ;  /* 0x0000000109fc7547 */ /* 0x000ff2000b800000 */
[----:B------:R-:W0:Y:S01]  /*0190*/  LDC.64 R4, c[0x0][0x380] ;  /* 0x0000e000ff047b82 */ /* 0x000e220000000a00 */
[----:B------:R-:W-:Y:S01]  /*01a0*/  ULOP3.LUT UR4, UR5, 0x7ffffff8, URZ, 0xc0, !UPT ;  /* 0x7ffffff805047892 */ /* 0x000fe2000f8ec0ff */
[----:B------:R-:W-:Y:S02]  /*01b0*/  MOV R23, RZ ;  /* 0x000000ff00177202 */ /* 0x000fe40000000f00 */
[----:B------:R-:W-:Y:S01]  /*01c0*/  MOV R2, R0 ;  /* 0x0000000000027202 */ /* 0x000fe20000000f00 */
[----:B------:R-:W-:Y:S01]  /*01d0*/  UIADD3 UR7, UPT, UPT, -UR4, URZ, URZ ;  /* 0x000000ff04077290 */ /* 0x000fe2000fffe1ff */
[----:B0-----:R-:W-:-:S03]  /*01e0*/  IMAD.WIDE.U32 R4, R18, 0x2, R4 ;  /* 0x0000000212047825 */ /* 0x001fc600078e0004 */
[----:B------:R-:W-:-:S04]  /*01f0*/  IADD3 R4, P0, PT, R4, 0x8, RZ ;  /* 0x0000000804047810 */ /* 0x000fc80007f1e0ff */
[----:B------:R-:W-:-:S09]  /*0200*/  IADD3.X R5, PT, PT, RZ, R5, RZ, P0, !PT ;  /* 0x00000005ff057210 */ /* 0x000fd200007fe4ff */
.L_x_2:
[----:B------:R-:W0:Y:S01]  /*0210*/  LDC.64 R14, c[0x0][0x388] ;  /* 0x0000e200ff0e7b82 */ /* 0x000e220000000a00 */
[----:B------:R-:W2:Y:S04]  /*0220*/  LDG.E.U16 R20, desc[UR8][R4.64+-0x8] ;  /* 0xfffff80804147981 */ /* 0x000ea8000c1e1500 */
[----:B------:R-:W3:Y:S04]  /*0230*/  LDG.E.U16 R21, desc[UR8][R4.64+-0x6] ;  /* 0xfffffa0804157981 */ /* 0x000ee8000c1e1500 */
[----:B------:R-:W4:Y:S04]  /*0240*/  LDG.E.U16 R24, desc[UR8][R4.64+-0x4] ;  /* 0xfffffc0804187981 */ /* 0x000f28000c1e1500 */
[----:B------:R-:W5:Y:S04]  /*0250*/  LDG.E.U16 R27, desc[UR8][R4.64+-0x2] ;  /* 0xfffffe08041b7981 */ /* 0x000f68000c1e1500 */
[----:B------:R-:W5:Y:S04]  /*0260*/  LDG.E.U16 R26, desc[UR8][R4.64] ;  /* 0x00000008041a7981 */ /* 0x000f68000c1e1500 */
[----:B------:R-:W5:Y:S01]  /*0270*/  LDG.E.U16 R28, desc[UR8][R4.64+0x2] ;  /* 0x00000208041c7981 */ /* 0x000f62000c1e1500 */
[----:B0-----:R-:W-:-:S05]  /*0280*/  IMAD.WIDE R14, R2, 0x2, R14 ;  /* 0x00000002020e7825 */ /* 0x001fca00078e020e */
[----:B------:R0:W5:Y:S01]  /*0290*/  LDG.E.U16 R22, desc[UR8][R14.64] ;  /* 0x000000080e167981 */ /* 0x000162000c1e1500 */
[----:B------:R-:W-:-:S05]  /*02a0*/  IMAD.WIDE R16, R3, 0x2, R14 ;  /* 0x0000000203107825 */ /* 0x000fca00078e020e */
[----:B------:R1:W5:Y:S01]  /*02b0*/  LDG.E.U16 R25, desc[UR8][R16.64] ;  /* 0x0000000810197981 */ /* 0x000362000c1e1500 */
[----:B------:R-:W-:-:S04]  /*02c0*/  IMAD.WIDE R10, R3, 0x2, R16 ;  /* 0x00000002030a7825 */ /* 0x000fc800078e0210 */
[C---:B------:R-:W-:Y:S02]  /*02d0*/  IMAD.WIDE R8, R3.reuse, 0x2, R10 ;  /* 0x0000000203087825 */ /* 0x040fe400078e020a */
[----:B------:R-:W5:Y:S02]  /*02e0*/  LDG.E.U16 R10, desc[UR8][R10.64] ;  /* 0x000000080a0a7981 */ /* 0x000f64000c1e1500 */
[C---:B------:R-:W-:Y:S02]  /*02f0*/  IMAD.WIDE R6, R3.reuse, 0x2, R8 ;  /* 0x0000000203067825 */ /* 0x040fe400078e0208 */
[----:B------:R-:W5:Y:S02]  /*0300*/  LDG.E.U16 R8, desc[UR8][R8.64] ;  /* 0x0000000808087981 */ /* 0x000f64000c1e1500 */
[C---:B------:R-:W-:Y:S02]  /*0310*/  IMAD.WIDE R12, R3.reuse, 0x2, R6 ;  /* 0x00000002030c7825 */ /* 0x040fe400078e0206 */
[----:B------:R-:W5:Y:S04]  /*0320*/  LDG.E.U16 R11, desc[UR8][R4.64+0x4] ;  /* 0x00000408040b7981 */ /* 0x000f68000c1e1500 */
[----:B------:R-:W5:Y:S01]  /*0330*/  LDG.E.U16 R6, desc[UR8][R6.64] ;  /* 0x0000000806067981 */ /* 0x000f62000c1e1500 */
[----:B0-----:R-:W-:-:S03]  /*0340*/  IMAD.WIDE R14, R3, 0x2, R12 ;  /* 0x00000002030e7825 */ /* 0x001fc600078e020c */
[----:B------:R-:W5:Y:S01]  /*0350*/  LDG.E.U16 R12, desc[UR8][R12.64] ;  /* 0x000000080c0c7981 */ /* 0x000f62000c1e1500 */
[----:B-1----:R-:W-:-:S03]  /*0360*/  IMAD.WIDE R16, R3, 0x2, R14 ;  /* 0x0000000203107825 */ /* 0x002fc600078e020e */
[----:B------:R0:W5:Y:S04]  /*0370*/  LDG.E.U16 R9, desc[UR8][R4.64+0x6] ;  /* 0x0000060804097981 */ /* 0x000168000c1e1500 */
[----:B------:R-:W5:Y:S04]  /*0380*/  LDG.E.U16 R14, desc[UR8][R14.64] ;  /* 0x000000080e0e7981 */ /* 0x000f68000c1e1500 */
[----:B------:R-:W5:Y:S01]  /*0390*/  LDG.E.U16 R16, desc[UR8][R16.64] ;  /* 0x0000000810107981 */ /* 0x000f62000c1e1500 */
[----:B------:R-:W-:-:S04]  /*03a0*/  UIADD3 UR7, UPT, UPT, UR7, 0x8, URZ ;  /* 0x0000000807077890 */ /* 0x000fc8000fffe0ff */
[----:B------:R-:W-:Y:S01]  /*03b0*/  UISETP.NE.AND UP1, UPT, UR7, URZ, UPT ;  /* 0x000000ff0700728c */ /* 0x000fe2000bf25270 */
[----:B0-----:R-:W-:Y:S02]  /*03c0*/  IADD3 R4, P0, PT, R4, 0x10, RZ ;  /* 0x0000001004047810 */ /* 0x001fe40007f1e0ff */
[----:B------:R-:W-:Y:S02]  /*03d0*/  LEA R2, R3, R2, 0x3 ;  /* 0x0000000203027211 */ /* 0x000fe400078e18ff */
[----:B------:R-:W-:Y:S01]  /*03e0*/  IADD3.X R5, PT, PT, RZ, R5, RZ, P0, !PT ;  /* 0x00000005ff057210 */ /* 0x000fe200007fe4ff */
[----:B--2---:R-:W-:Y:S02]  /*03f0*/  HADD2.F32 R20, -RZ, R20.H0_H0 ;  /* 0x20000014ff147230 */ /* 0x004fe40000004100 */
[----:B---3--:R-:W-:Y:S02]  /*0400*/  HADD2.F32 R21, -RZ, R21.H0_H0 ;  /* 0x20000015ff157230 */ /* 0x008fe40000004100 */
[----:B----4-:R-:W-:-:S02]  /*0410*/  HADD2.F32 R7, -RZ, R24.H0_H0 ;  /* 0x20000018ff077230 */ /* 0x010fc40000004100 */
[----:B-----5:R-:W-:-:S05]  /*0420*/  HADD2.F32 R22, -RZ, R22.H0_H0 ;  /* 0x20000016ff167230 */ /* 0x020fca0000004100 */
[----:B------:R-:W-:Y:S01]  /*0430*/  FFMA R20, R20, R22, R23 ;  /* 0x0000001614147223 */ /* 0x000fe20000000017 */
[----:B------:R-:W-:Y:S02]  /*0440*/  HADD2.F32 R25, -RZ, R25.H0_H0 ;  /* 0x20000019ff197230 */ /* 0x000fe40000004100 */
[----:B------:R-:W-:-:S03]  /*0450*/  HADD2.F32 R22, -RZ, R27.H0_H0 ;  /* 0x2000001bff167230 */ /* 0x000fc60000004100 */
        /* <DEDUP_REMOVED lines=10> */
[----:B------:R-:W-:-:S03]  /*0500*/  HADD2.F32 R11, -RZ, R11.H0_H0 ;  /* 0x2000000bff0b7230 */ /* 0x000fc60000004100 */
[----:B------:R-:W-:Y:S01]  /*0510*/  FFMA R6, R13, R12, R6 ;  /* 0x0000000c0d067223 */ /* 0x000fe20000000006 */
[----:B------:R-:W-:Y:S02]  /*0520*/  HADD2.F32 R14, -RZ, R14.H0_H0 ;  /* 0x2000000eff0e7230 */ /* 0x000fe40000004100 */
[----:B------:R-:W-:Y:S02]  /*0530*/  HADD2.F32 R9, -RZ, R9.H0_H0 ;  /* 0x20000009ff097230 */ /* 0x000fe40000004100 */
[----:B------:R-:W-:Y:S02]  /*0540*/  HADD2.F32 R16, -RZ, R16.H0_H0 ;  /* 0x20000010ff107230 */ /* 0x000fe40000004100 */
[----:B------:R-:W-:-:S04]  /*0550*/  FFMA R6, R11, R14, R6 ;  /* 0x0000000e0b067223 */ /* 0x000fc80000000006 */
[----:B------:R-:W-:Y:S01]  /*0560*/  FFMA R23, R9, R16, R6 ;  /* 0x0000001009177223 */ /* 0x000fe20000000006 */
[----:B------:R-:W-:Y:S06]  /*0570*/  BRA.U UP1, `(.L_x_2) ;  /* 0xfffffffd01247547 */ /* 0x000fec000b83ffff */
.L_x_1:
[----:B------:R-:W-:Y:S05]  /*0580*/  BRA.U !UP0, `(.L_x_0) ;  /* 0x00000005083c7547 */ /* 0x000fea000b800000 */
[----:B------:R-:W-:Y:S02]  /*0590*/  UISETP.GE.U32.AND UP0, UPT, UR6, 0x4, UPT ;  /* 0x000000040600788c */ /* 0x000fe4000bf06070 */
[----:B------:R-:W-:-:S04]  /*05a0*/  ULOP3.LUT UR7, UR5, 0x3, URZ, 0xc0, !UPT ;  /* 0x0000000305077892 */ /* 0x000fc8000f8ec0ff */
[----:B------:R-:W-:-:S03]  /*05b0*/  UISETP.NE.AND UP1, UPT, UR7, URZ, UPT ;  /* 0x000000ff0700728c */ /* 0x000fc6000bf25270 */
[----:B------:R-:W-:Y:S08]  /*05c0*/  BRA.U !UP0, `(.L_x_3) ;  /* 0x00000001088c7547 */ /* 0x000ff0000b800000 */
[----:B------:R-:W0:Y:S01]  /*05d0*/  LDC.64 R10, c[0x0][0x388] ;  /* 0x0000e200ff0a7b82 */ /* 0x000e220000000a00 */
[----:B------:R-:W1:Y:S01]  /*05e0*/  LDCU.64 UR10, c[0x0][0x380] ;  /* 0x00007000ff0a77ac */ /* 0x000e620008000a00 */
[----:B------:R-:W-:Y:S01]  /*05f0*/  IMAD R7, R3, UR4, R0 ;  /* 0x0000000403077c24 */ /* 0x000fe2000f8e0200 */
[C---:B------:R-:W-:Y:S02]  /*0600*/  IADD3 R5, PT, PT, R18.reuse, UR4, RZ ;  /* 0x0000000412057c10 */ /* 0x040fe4000fffe0ff */
[----:B------:R-:W-:-:S03]  /*0610*/  IADD3 R2, P0, PT, R18, UR4, RZ ;  /* 0x0000000412027c10 */ /* 0x000fc6000ff1e0ff */
[----:B------:R-:W2:Y:S01]  /*0620*/  LDC.64 R8, c[0x0][0x380] ;  /* 0x0000e000ff087b82 */ /* 0x000ea20000000a00 */
[----:B0-----:R-:W-:-:S04]  /*0630*/  IMAD.WIDE R10, R7, 0x2, R10 ;  /* 0x00000002070a7825 */ /* 0x001fc800078e020a */
[----:B------:R-:W-:Y:S02]  /*0640*/  IMAD.WIDE R12, R3, 0x2, R10 ;  /* 0x00000002030c7825 */ /* 0x000fe400078e020a */
[----:B------:R-:W3:Y:S02]  /*0650*/  LDG.E.U16 R10, desc[UR8][R10.64] ;  /* 0x000000080a0a7981 */ /* 0x000ee4000c1e1500 */
[----:B--2---:R-:W-:Y:S01]  /*0660*/  IMAD.WIDE.U32 R8, R5, 0x2, R8 ;  /* 0x0000000205087825 */ /* 0x004fe200078e0008 */
[----:B------:R-:W-:Y:S02]  /*0670*/  IADD3.X R5, PT, PT, RZ, RZ, RZ, P0, !PT ;  /* 0x000000ffff057210 */ /* 0x000fe400007fe4ff */
[C---:B-1----:R-:W-:Y:S01]  /*0680*/  LEA R4, P0, R2.reuse, UR10, 0x1 ;  /* 0x0000000a02047c11 */ /* 0x042fe2000f8008ff */
[----:B------:R-:W-:Y:S02]  /*0690*/  IMAD.WIDE R14, R3, 0x2, R12 ;  /* 0x00000002030e7825 */ /* 0x000fe400078e020c */
[----:B------:R-:W2:Y:S01]  /*06a0*/  LDG.E.U16 R8, desc[UR8][R8.64] ;  /* 0x0000000808087981 */ /* 0x000ea2000c1e1500 */
[----:B------:R-:W-:-:S03]  /*06b0*/  LEA.HI.X R5, R2, UR11, R5, 0x1, P0 ;  /* 0x0000000b02057c11 */ /* 0x000fc600080f0c05 */
[----:B------:R-:W4:Y:S01]  /*06c0*/  LDG.E.U16 R12, desc[UR8][R12.64] ;  /* 0x000000080c0c7981 */ /* 0x000f22000c1e1500 */
[----:B------:R-:W-:-:S03]  /*06d0*/  IMAD.WIDE R6, R3, 0x2, R14 ;  /* 0x0000000203067825 */ /* 0x000fc600078e020e */
[----:B------:R-:W5:Y:S04]  /*06e0*/  LDG.E.U16 R16, desc[UR8][R4.64+0x2] ;  /* 0x0000020804107981 */ /* 0x000f68000c1e1500 */
[----:B------:R-:W5:Y:S04]  /*06f0*/  LDG.E.U16 R17, desc[UR8][R4.64+0x4] ;  /* 0x0000040804117981 */ /* 0x000f68000c1e1500 */
[----:B------:R-:W5:Y:S04]  /*0700*/  LDG.E.U16 R14, desc[UR8][R14.64] ;  /* 0x000000080e0e7981 */ /* 0x000f68000c1e1500 */
[----:B------:R-:W5:Y:S04]  /*0710*/  LDG.E.U16 R20, desc[UR8][R4.64+0x6] ;  /* 0x0000060804147981 */ /* 0x000f68000c1e1500 */
[----:B------:R-:W5:Y:S01]  /*0720*/  LDG.E.U16 R6, desc[UR8][R6.64] ;  /* 0x0000000806067981 */ /* 0x000f62000c1e1500 */
[----:B------:R-:W-:Y:S01]  /*0730*/  UIADD3 UR4, UPT, UPT, UR4, 0x4, URZ ;  /* 0x0000000404047890 */ /* 0x000fe2000fffe0ff */
[----:B--2---:R-:W-:-:S02]  /*0740*/  HADD2.F32 R2, -RZ, R8.H0_H0 ;  /* 0x20000008ff027230 */ /* 0x004fc40000004100 */
[----:B---3--:R-:W-:Y:S02]  /*0750*/  HADD2.F32 R8, -RZ, R10.H0_H0 ;  /* 0x2000000aff087230 */ /* 0x008fe40000004100 */
[----:B----4-:R-:W-:-:S03]  /*0760*/  HADD2.F32 R10, -RZ, R12.H0_H0 ;  /* 0x2000000cff0a7230 */ /* 0x010fc60000004100 */
[----:B------:R-:W-:Y:S01]  /*0770*/  FFMA R2, R2, R8, R23 ;  /* 0x0000000802027223 */ /* 0x000fe20000000017 */
[----:B-----5:R-:W-:Y:S02]  /*0780*/  HADD2.F32 R9, -RZ, R16.H0_H0 ;  /* 0x20000010ff097230 */ /* 0x020fe40000004100 */
[----:B------:R-:W-:-:S03]  /*0790*/  HADD2.F32 R17, -RZ, R17.H0_H0 ;  /* 0x20000011ff117230 */ /* 0x000fc60000004100 */
[----:B------:R-:W-:Y:S01]  /*07a0*/  FFMA R2, R9, R10, R2 ;  /* 0x0000000a09027223 */ /* 0x000fe20000000002 */
[----:B------:R-:W-:Y:S02]  /*07b0*/  HADD2.F32 R8, -RZ, R14.H0_H0 ;  /* 0x2000000eff087230 */ /* 0x000fe40000004100 */
[----:B------:R-:W-:-:S03]  /*07c0*/  HADD2.F32 R23, -RZ, R20.H0_H0 ;  /* 0x20000014ff177230 */ /* 0x000fc60000004100 */
[----:B------:R-:W-:Y:S01]  /*07d0*/  FFMA R2, R17, R8, R2 ;  /* 0x0000000811027223 */ /* 0x000fe20000000002 */
[----:B------:R-:W-:-:S05]  /*07e0*/  HADD2.F32 R6, -RZ, R6.H0_H0 ;  /* 0x20000006ff067230 */ /* 0x000fca0000004100 */
[----:B------:R-:W-:-:S07]  /*07f0*/  FFMA R23, R23, R6, R2 ;  /* 0x0000000617177223 */ /* 0x000fce0000000002 */
.L_x_3:
[----:B------:R-:W-:Y:S05]  /*0800*/  BRA.U !UP1, `(.L_x_0) ;  /* 0x00000001099c7547 */ /* 0x000fea000b800000 */
[----:B------:R-:W-:Y:S02]  /*0810*/  UISETP.NE.AND UP0, UPT, UR7, 0x1, UPT ;  /* 0x000000010700788c */ /* 0x000fe4000bf05270 */
[----:B------:R-:W-:-:S04]  /*0820*/  ULOP3.LUT UR5, UR5, 0x1, URZ, 0xc0, !UPT ;  /* 0x0000000105057892 */ /* 0x000fc8000f8ec0ff */
[----:B------:R-:W-:-:S03]  /*0830*/  UISETP.NE.U32.AND UP1, UPT, UR5, 0x1, UPT ;  /* 0x000000010500788c */ /* 0x000fc6000bf25070 */
[----:B------:R-:W-:Y:S08]  /*0840*/  BRA.U !UP0, `(.L_x_4) ;  /* 0x00000001085c7547 */ /* 0x000ff0000b800000 */
[----:B------:R-:W0:Y:S01]  /*0850*/  LDC.64 R6, c[0x0][0x388] ;  /* 0x0000e200ff067b82 */ /* 0x000e220000000a00 */
[----:B------:R-:W1:Y:S01]  /*0860*/  LDCU.64 UR6, c[0x0][0x380] ;  /* 0x00007000ff0677ac */ /* 0x000e620008000a00 */
[C---:B------:R-:W-:Y:S01]  /*0870*/  IADD3 R9, PT, PT, R18.reuse, UR4, RZ ;  /* 0x0000000412097c10 */ /* 0x040fe2000fffe0ff */
[----:B------:R-:W-:Y:S01]  /*0880*/  IMAD R11, R3, UR4, R0 ;  /* 0x00000004030b7c24 */ /* 0x000fe2000f8e0200 */
[----:B------:R-:W-:-:S04]  /*0890*/  IADD3 R2, P0, PT, R18, UR4, RZ ;  /* 0x0000000412027c10 */ /* 0x000fc8000ff1e0ff */
[----:B------:R-:W2:Y:S01]  /*08a0*/  LDC.64 R4, c[0x0][0x380] ;  /* 0x0000e000ff047b82 */ /* 0x000ea20000000a00 */
[----:B0-----:R-:W-:-:S04]  /*08b0*/  IMAD.WIDE R6, R11, 0x2, R6 ;  /* 0x000000020b067825 */ /* 0x001fc800078e0206 */
[----:B------:R-:W-:Y:S02]  /*08c0*/  IMAD.WIDE R10, R3, 0x2, R6 ;  /* 0x00000002030a7825 */ /* 0x000fe400078e0206 */
[----:B------:R-:W3:Y:S02]  /*08d0*/  LDG.E.U16 R6, desc[UR8][R6.64] ;  /* 0x0000000806067981 */ /* 0x000ee4000c1e1500 */
[----:B--2---:R-:W-:Y:S01]  /*08e0*/  IMAD.WIDE.U32 R4, R9, 0x2, R4 ;  /* 0x0000000209047825 */ /* 0x004fe200078e0004 */
[----:B------:R-:W-:Y:S01]  /*08f0*/  IADD3.X R9, PT, PT, RZ, RZ, RZ, P0, !PT ;  /* 0x000000ffff097210 */ /* 0x000fe200007fe4ff */
[----:B------:R-:W2:Y:S01]  /*0900*/  LDG.E.U16 R10, desc[UR8][R10.64] ;  /* 0x000000080a0a7981 */ /* 0x000ea2000c1e1500 */
[----:B-1----:R-:W-:-:S03]  /*0910*/  LEA R8, P0, R2, UR6, 0x1 ;  /* 0x0000000602087c11 */ /* 0x002fc6000f8008ff */
[----:B------:R-:W4:Y:S01]  /*0920*/  LDG.E.U16 R4, desc[UR8][R4.64] ;  /* 0x0000000804047981 */ /* 0x000f22000c1e1500 */
[----:B------:R-:W-:-:S05]  /*0930*/  LEA.HI.X R9, R2, UR7, R9, 0x1, P0 ;  /* 0x0000000702097c11 */ /* 0x000fca00080f0c09 */
[----:B------:R-:W5:Y:S01]  /*0940*/  LDG.E.U16 R8, desc[UR8][R8.64+0x2] ;  /* 0x0000020808087981 */ /* 0x000f62000c1e1500 */
[----:B------:R-:W-:Y:S01]  /*0950*/  UIADD3 UR4, UPT, UPT, UR4, 0x2, URZ ;  /* 0x0000000204047890 */ /* 0x000fe2000fffe0ff */
[----:B---3--:R-:W-:Y:S02]  /*0960*/  HADD2.F32 R12, -RZ, R6.H0_H0 ;  /* 0x20000006ff0c7230 */ /* 0x008fe40000004100 */
[----:B--2---:R-:W-:Y:S02]  /*0970*/  HADD2.F32 R14, -RZ, R10.H0_H0 ;  /* 0x2000000aff0e7230 */ /* 0x004fe40000004100 */
[----:B----4-:R-:W-:-:S05]  /*0980*/  HADD2.F32 R2, -RZ, R4.H0_H0 ;  /* 0x20000004ff027230 */ /* 0x010fca0000004100 */
[----:B------:R-:W-:Y:S01]  /*0990*/  FFMA R2, R2, R12, R23 ;  /* 0x0000000c02027223 */ /* 0x000fe20000000017 */
[----:B-----5:R-:W-:-:S05]  /*09a0*/  HADD2.F32 R13, -RZ, R8.H0_H0 ;  /* 0x20000008ff0d7230 */ /* 0x020fca0000004100 */
[----:B------:R-:W-:-:S07]  /*09b0*/  FFMA R23, R13, R14, R2 ;  /* 0x0000000e0d177223 */ /* 0x000fce0000000002 */
.L_x_4:
[----:B------:R-:W-:Y:S05]  /*09c0*/  BRA.U UP1, `(.L_x_0) ;  /* 0x00000001012c7547 */ /* 0x000fea000b800000 */
[----:B------:R-:W0:Y:S01]  /*09d0*/  LDC.64 R4, c[0x0][0x380] ;  /* 0x0000e000ff047b82 */ /* 0x000e220000000a00 */
[----:B------:R-:W-:Y:S01]  /*09e0*/  IADD3 R9, PT, PT, R18, UR4, RZ ;  /* 0x0000000412097c10 */ /* 0x000fe2000fffe0ff */
[----:B------:R-:W-:-:S06]  /*09f0*/  IMAD R11, R3, UR4, R0 ;  /* 0x00000004030b7c24 */ /* 0x000fcc000f8e0200 */
[----:B------:R-:W1:Y:S01]  /*0a00*/  LDC.64 R6, c[0x0][0x388] ;  /* 0x0000e200ff067b82 */ /* 0x000e620000000a00 */
[----:B0-----:R-:W-:-:S06]  /*0a10*/  IMAD.WIDE.U32 R4, R9, 0x2, R4 ;  /* 0x0000000209047825 */ /* 0x001fcc00078e0004 */
[----:B------:R-:W2:Y:S01]  /*0a20*/  LDG.E.U16 R4, desc[UR8][R4.64] ;  /* 0x0000000804047981 */ /* 0x000ea2000c1e1500 */
[----:B-1----:R-:W-:-:S06]  /*0a30*/  IMAD.WIDE R6, R11, 0x2, R6 ;  /* 0x000000020b067825 */ /* 0x002fcc00078e0206 */
[----:B------:R-:W3:Y:S01]  /*0a40*/  LDG.E.U16 R6, desc[UR8][R6.64] ;  /* 0x0000000806067981 */ /* 0x000ee2000c1e1500 */
[----:B--2---:R-:W-:Y:S02]  /*0a50*/  HADD2.F32 R2, -RZ, R4.H0_H0 ;  /* 0x20000004ff027230 */ /* 0x004fe40000004100 */
[----:B---3--:R-:W-:-:S05]  /*0a60*/  HADD2.F32 R8, -RZ, R6.H0_H0 ;  /* 0x20000006ff087230 */ /* 0x008fca0000004100 */
[----:B------:R-:W-:-:S07]  /*0a70*/  FFMA R23, R2, R8, R23 ;  /* 0x0000000802177223 */ /* 0x000fce0000000017 */
.L_x_0:
[----:B------:R-:W0:Y:S01]  /*0a80*/  LDC.64 R4, c[0x0][0x390] ;  /* 0x0000e400ff047b82 */ /* 0x000e220000000a00 */
[----:B------:R-:W-:Y:S01]  /*0a90*/  IMAD R3, R19, R3, R0 ;  /* 0x0000000313037224 */ /* 0x000fe200078e0200 */
[----:B------:R-:W1:Y:S01]  /*0aa0*/  LDCU UR4, c[0x0][0x3a8] ;  /* 0x00007500ff0477ac */ /* 0x000e620008000800 */
[----:B------:R-:W2:Y:S02]  /*0ab0*/  LDCU UR5, c[0x0][0x3a4] ;  /* 0x00007480ff0577ac */ /* 0x000ea40008000800 */
[----:B0-----:R-:W-:-:S05]  /*0ac0*/  IMAD.WIDE R2, R3, 0x2, R4 ;  /* 0x0000000203027825 */ /* 0x001fca00078e0204 */
[----:B------:R-:W3:Y:S02]  /*0ad0*/  LDG.E.U16 R0, desc[UR8][R2.64] ;  /* 0x0000000802007981 */ /* 0x000ee4000c1e1500 */
[----:B---3--:R-:W-:-:S05]  /*0ae0*/  HADD2.F32 R0, -RZ, R0.H0_H0 ;  /* 0x20000000ff007230 */ /* 0x008fca0000004100 */
[----:B-1----:R-:W-:-:S04]  /*0af0*/  FMUL R0, R0, UR4 ;  /* 0x0000000400007c20 */ /* 0x002fc80008400000 */
[----:B--2---:R-:W-:-:S05]  /*0b00*/  FFMA R0, R23, UR5, R0 ;  /* 0x0000000517007c23 */ /* 0x004fca0008000000 */
[----:B------:R-:W-:-:S05]  /*0b10*/  F2FP.F16.F32.PACK_AB R0, RZ, R0 ;  /* 0x00000000ff00723e */ /* 0x000fca00000000ff */
[----:B------:R-:W-:Y:S01]  /*0b20*/  STG.E.U16 desc[UR8][R2.64], R0 ;  /* 0x0000000002007986 */ /* 0x000fe2000c101508 */
[----:B------:R-:W-:Y:S05]  /*0b30*/  EXIT ;  /* 0x000000000000794d */ /* 0x000fea0003800000 */
.L_x_5:
[----:B------:R-:W-:-:S00]  /*0b40*/  BRA `(.L_x_5) ;  /* 0xfffffffc00fc7947 */ /* 0x000fc0000383ffff */
[----:B------:R-:W-:-:S00]  /*0b50*/  NOP ;  /* 0x0000000000007918 */ /* 0x000fc00000000000 */
        /* <DEDUP_REMOVED lines=10> */
.L_x_6:


//--------------------- .nv.shared.reserved.0     --------------------------
	.section	.nv.shared.reserved.0,"aw",@nobits
	.weak		__nv_reservedSMEM_offset_0_alias
	.size		__nv_reservedSMEM_offset_0_alias, 0, 64
	.other		__nv_reservedSMEM_offset_0_alias,@"STO_CUDA_RESERVED_SHARED STV_DEFAULT"
__nv_reservedSMEM_offset_0_alias:
	.zero		0
	.zero		64


//--------------------- .nv.constant0._Z8FP16GEMMPK6__halfS1_PS_iiiff --------------------------
	.section	.nv.constant0._Z8FP16GEMMPK6__halfS1_PS_iiiff,"a",@progbits
	.sectionflags	@""
	.align	4
.nv.constant0._Z8FP16GEMMPK6__halfS1_PS_iiiff:
	.zero		940


//--------------------- SYMBOLS --------------------------

	.type		.nv.reservedSmem.offset0,@object
	.size		.nv.reservedSmem.offset0,0x4
